//
// Generated by NVIDIA NVVM Compiler
//
// Compiler Build ID: CL-36424714
// Cuda compilation tools, release 13.0, V13.0.88
// Based on NVVM 20.0.0
//

.version 9.0
.target sm_100
.address_size 64

	// .globl	_Z5saxpyPKfS0_Pffi

.visible .entry _Z5saxpyPKfS0_Pffi(
	.param .u64 .ptr .align 1 _Z5saxpyPKfS0_Pffi_param_0,
	.param .u64 .ptr .align 1 _Z5saxpyPKfS0_Pffi_param_1,
	.param .u64 .ptr .align 1 _Z5saxpyPKfS0_Pffi_param_2,
	.param .f32 _Z5saxpyPKfS0_Pffi_param_3,
	.param .u32 _Z5saxpyPKfS0_Pffi_param_4
)
{
	.reg .pred 	%p<2>;
	.reg .b32 	%r<6>;
	.reg .b32 	%f<5>;
	.reg .b64 	%rd<11>;

	ld.param.u64 	%rd1, [_Z5saxpyPKfS0_Pffi_param_0];
	ld.param.u64 	%rd2, [_Z5saxpyPKfS0_Pffi_param_1];
	ld.param.u64 	%rd3, [_Z5saxpyPKfS0_Pffi_param_2];
	ld.param.f32 	%f1, [_Z5saxpyPKfS0_Pffi_param_3];
	ld.param.u32 	%r2, [_Z5saxpyPKfS0_Pffi_param_4];
	mov.u32 	%r3, %ctaid.x;
	mov.u32 	%r4, %ntid.x;
	mov.u32 	%r5, %tid.x;
	mad.lo.s32 	%r1, %r3, %r4, %r5;
	setp.ge.s32 	%p1, %r1, %r2;
	@%p1 bra 	$L__BB0_2;
	cvta.to.global.u64 	%rd4, %rd1;
	cvta.to.global.u64 	%rd5, %rd2;
	cvta.to.global.u64 	%rd6, %rd3;
	mul.wide.s32 	%rd7, %r1, 4;
	add.s64 	%rd8, %rd4, %rd7;
	ld.global.f32 	%f2, [%rd8];
	add.s64 	%rd9, %rd5, %rd7;
	ld.global.f32 	%f3, [%rd9];
	fma.rn.f32 	%f4, %f1, %f2, %f3;
	add.s64 	%rd10, %rd6, %rd7;
	st.global.f32 	[%rd10], %f4;
$L__BB0_2:
	ret;

}


// ===== COMPILED SASS (sm_100) =====

	.target	sm_100

	.elftype	@"ET_EXEC"


//--------------------- .note.nv.tkinfo           --------------------------
	.section	.note.nv.tkinfo,"",@"SHT_NOTE"
	.sectionflags	@"SHF_NOTE_NV_TKINFO"
	.tkinfo
        /*0018*/ 	.word	0x00000002
        /*0030*/ 	.string	""
        /*0030*/ 	.string	"ptxas"
        /*0030*/ 	.string	"Cuda compilation tools, release 13.0, V13.0.88"
        /*0030*/ 	.string	"Build cuda_13.0.r13.0/compiler.36424714_0"
        /*0030*/ 	.string	"-arch sm_100 -m 64 "



//--------------------- .note.nv.cuinfo           --------------------------
	.section	.note.nv.cuinfo,"",@"SHT_NOTE"
	.sectionflags	@"SHF_NOTE_NV_CUINFO"
        /*0018*/ 	.short	0x0002
        /*001a*/ 	.short	0x0064
        /*001c*/ 	.short	0x0082
	.zero		2


//--------------------- .nv.info                  --------------------------
	.section	.nv.info,"",@"SHT_CUDA_INFO"
	.align	4


	//----- nvinfo : EIATTR_REGCOUNT
	.align		4
        /*0000*/ 	.byte	0x04, 0x2f
        /*0002*/ 	.short	(.L_1 - .L_0)
	.align		4
.L_0:
        /*0004*/ 	.word	index@(_Z5saxpyPKfS0_Pffi)
        /*0008*/ 	.word	0x0000000c


	//----- nvinfo : EIATTR_FRAME_SIZE
	.align		4
.L_1:
        /*000c*/ 	.byte	0x04, 0x11
        /*000e*/ 	.short	(.L_3 - .L_2)
	.align		4
.L_2:
        /*0010*/ 	.word	index@(_Z5saxpyPKfS0_Pffi)
        /*0014*/ 	.word	0x00000000


	//----- nvinfo : EIATTR_MIN_STACK_SIZE
	.align		4
.L_3:
        /*0018*/ 	.byte	0x04, 0x12
        /*001a*/ 	.short	(.L_5 - .L_4)
	.align		4
.L_4:
        /*001c*/ 	.word	index@(_Z5saxpyPKfS0_Pffi)
        /*0020*/ 	.word	0x00000000
.L_5:


//--------------------- .nv.compat                --------------------------
	.section	.nv.compat,"",@"SHT_CUDA_COMPAT_INFO"
	.align	4
        /*0000*/ 	.byte	0x02, 0x09, 0x00, 0x00, 0x02, 0x02, 0x01, 0x00, 0x02, 0x05, 0x05, 0x00, 0x03, 0x07, 0x01, 0x01
        /*0010*/ 	.byte	0x02, 0x03, 0x00, 0x00, 0x02, 0x06, 0x01, 0x00, 0x04, 0x0b, 0x08, 0x00, 0x09, 0x00, 0x00, 0x00
        /*0020*/ 	.byte	0x00, 0x00, 0x00, 0x00


//--------------------- .nv.info._Z5saxpyPKfS0_Pffi --------------------------
	.section	.nv.info._Z5saxpyPKfS0_Pffi,"",@"SHT_CUDA_INFO"
	.sectionflags	@""
	.align	4


	//----- nvinfo : EIATTR_CUDA_API_VERSION
	.align		4
        /*0000*/ 	.byte	0x04, 0x37
        /*0002*/ 	.short	(.L_7 - .L_6)
.L_6:
        /*0004*/ 	.word	0x00000082


	//----- nvinfo : EIATTR_KPARAM_INFO
	.align		4
.L_7:
        /*0008*/ 	.byte	0x04, 0x17
        /*000a*/ 	.short	(.L_9 - .L_8)
.L_8:
        /*000c*/ 	.word	0x00000000
        /*0010*/ 	.short	0x0004
        /*0012*/ 	.short	0x001c
        /*0014*/ 	.byte	0x00, 0xf0, 0x11, 0x00


	//----- nvinfo : EIATTR_KPARAM_INFO
	.align		4
.L_9:
        /*0018*/ 	.byte	0x04, 0x17
        /*001a*/ 	.short	(.L_11 - .L_10)
.L_10:
        /*001c*/ 	.word	0x00000000
        /*0020*/ 	.short	0x0003
        /*0022*/ 	.short	0x0018
        /*0024*/ 	.byte	0x00, 0xf0, 0x11, 0x00


	//----- nvinfo : EIATTR_KPARAM_INFO
	.align		4
.L_11:
        /*0028*/ 	.byte	0x04, 0x17
        /*002a*/ 	.short	(.L_13 - .L_12)
.L_12:
        /*002c*/ 	.word	0x00000000
        /*0030*/ 	.short	0x0002
        /*0032*/ 	.short	0x0010
        /*0034*/ 	.byte	0x00, 0xf5, 0x21, 0x00


	//----- nvinfo : EIATTR_KPARAM_INFO
	.align		4
.L_13:
        /*0038*/ 	.byte	0x04, 0x17
        /*003a*/ 	.short	(.L_15 - .L_14)
.L_14:
        /*003c*/ 	.word	0x00000000
        /*0040*/ 	.short	0x0001
        /*0042*/ 	.short	0x0008
        /*0044*/ 	.byte	0x00, 0xf5, 0x21, 0x00


	//----- nvinfo : EIATTR_KPARAM_INFO
	.align		4
.L_15:
        /*0048*/ 	.byte	0x04, 0x17
        /*004a*/ 	.short	(.L_17 - .L_16)
.L_16:
        /*004c*/ 	.word	0x00000000
        /*0050*/ 	.short	0x0000
        /*0052*/ 	.short	0x0000
        /*0054*/ 	.byte	0x00, 0xf5, 0x21, 0x00


	//----- nvinfo : EIATTR_SPARSE_MMA_MASK
	.align		4
.L_17:
        /*0058*/ 	.byte	0x03, 0x50
        /*005a*/ 	.short	0x0000


	//----- nvinfo : EIATTR_MAXREG_COUNT
	.align		4
        /*005c*/ 	.byte	0x03, 0x1b
        /*005e*/ 	.short	0x00ff


	//----- nvinfo : EIATTR_MERCURY_ISA_VERSION
	.align		4
        /*0060*/ 	.byte	0x03, 0x5f
        /*0062*/ 	.short	0x0101


	//----- nvinfo : EIATTR_VRC_CTA_INIT_COUNT
	.align		4
        /*0064*/ 	.byte	0x02, 0x4a
	.zero		1
	.zero		1


	//----- nvinfo : EIATTR_EXIT_INSTR_OFFSETS
	.align		4
        /*0068*/ 	.byte	0x04, 0x1c
        /*006a*/ 	.short	(.L_19 - .L_18)


	//   ....[0]....
.L_18:
        /*006c*/ 	.word	0x00000070


	//   ....[1]....
        /*0070*/ 	.word	0x00000140


	//----- nvinfo : EIATTR_CBANK_PARAM_SIZE
	.align		4
.L_19:
        /*0074*/ 	.byte	0x03, 0x19
        /*0076*/ 	.short	0x0020


	//----- nvinfo : EIATTR_PARAM_CBANK
	.align		4
        /*0078*/ 	.byte	0x04, 0x0a
        /*007a*/ 	.short	(.L_21 - .L_20)
	.align		4
.L_20:
        /*007c*/ 	.word	index@(.nv.constant0._Z5saxpyPKfS0_Pffi)
        /*0080*/ 	.short	0x0380
        /*0082*/ 	.short	0x0020


	//----- nvinfo : EIATTR_SW_WAR
	.align		4
.L_21:
        /*0084*/ 	.byte	0x04, 0x36
        /*0086*/ 	.short	(.L_23 - .L_22)
.L_22:
        /*0088*/ 	.word	0x00000008
.L_23:


//--------------------- .nv.callgraph             --------------------------
	.section	.nv.callgraph,"",@"SHT_CUDA_CALLGRAPH"
	.align	4
	.sectionentsize	8
	.align		4
        /*0000*/ 	.word	0x00000000
	.align		4
        /*0004*/ 	.word	0xffffffff
	.align		4
        /*0008*/ 	.word	0x00000000
	.align		4
        /*000c*/ 	.word	0xfffffffe
	.align		4
        /*0010*/ 	.word	0x00000000
	.align		4
        /*0014*/ 	.word	0xfffffffd
	.align		4
        /*0018*/ 	.word	0x00000000
	.align		4
        /*001c*/ 	.word	0xfffffffc


//--------------------- .text._Z5saxpyPKfS0_Pffi  --------------------------
	.section	.text._Z5saxpyPKfS0_Pffi,"ax",@progbits
	.align	128
        .global         _Z5saxpyPKfS0_Pffi
        .type           _Z5saxpyPKfS0_Pffi,@function
        .size           _Z5saxpyPKfS0_Pffi,(.L_x_1 - _Z5saxpyPKfS0_Pffi)
        .other          _Z5saxpyPKfS0_Pffi,@"STO_CUDA_ENTRY STV_DEFAULT"
_Z5saxpyPKfS0_Pffi:
.text._Z5saxpyPKfS0_Pffi:
[----:B------:R-:W-:Y:S01]  /*0000*/  LDC R1, c[0x0][0x37c] ;  /* 0x0000df00ff017b82 */ /* 0x000fe20000000800 */
[----:B------:R-:W0:Y:S07]  /*0010*/  S2R R0, SR_TID.X ;  /* 0x0000000000007919 */ /* 0x000e2e0000002100 */
[----:B------:R-:W0:Y:S01]  /*0020*/  S2UR UR4, SR_CTAID.X ;  /* 0x00000000000479c3 */ /* 0x000e220000002500 */
[----:B------:R-:W1:Y:S07]  /*0030*/  LDCU UR5, c[0x0][0x39c] ;  /* 0x00007380ff0577ac */ /* 0x000e6e0008000800 */
[----:B------:R-:W0:Y:S02]  /*0040*/  LDC R9, c[0x0][0x360] ;  /* 0x0000d800ff097b82 */ /* 0x000e240000000800 */
[----:B0-----:R-:W-:-:S05]  /*0050*/  IMAD R9, R9, UR4, R0 ;  /* 0x0000000409097c24 */ /* 0x001fca000f8e0200 */
[----:B-1----:R-:W-:-:S13]  /*0060*/  ISETP.GE.AND P0, PT, R9, UR5, PT ;  /* 0x0000000509007c0c */ /* 0x002fda000bf06270 */
[----:B------:R-:W-:Y:S05]  /*0070*/  @P0 EXIT ;  /* 0x000000000000094d */ /* 0x000fea0003800000 */
[----:B------:R-:W0:Y:S01]  /*0080*/  LDC.64 R2, c[0x0][0x380] ;  /* 0x0000e000ff027b82 */ /* 0x000e220000000a00 */
[----:B------:R-:W1:Y:S01]  /*0090*/  LDCU.64 UR4, c[0x0][0x358] ;  /* 0x00006b00ff0477ac */ /* 0x000e620008000a00 */
[----:B------:R-:W2:Y:S06]  /*00a0*/  LDCU UR6, c[0x0][0x398] ;  /* 0x00007300ff0677ac */ /* 0x000eac0008000800 */
[----:B------:R-:W3:Y:S08]  /*00b0*/  LDC.64 R4, c[0x0][0x388] ;  /* 0x0000e200ff047b82 */ /* 0x000ef00000000a00 */
[----:B------:R-:W4:Y:S01]  /*00c0*/  LDC.64 R6, c[0x0][0x390] ;  /* 0x0000e400ff067b82 */ /* 0x000f220000000a00 */
[----:B0-----:R-:W-:-:S06]  /*00d0*/  IMAD.WIDE R2, R9, 0x4, R2 ;  /* 0x0000000409027825 */ /* 0x001fcc00078e0202 */
[----:B-1----:R-:W2:Y:S01]  /*00e0*/  LDG.E R2, desc[UR4][R2.64] ;  /* 0x0000000402027981 */ /* 0x002ea2000c1e1900 */
[----:B---3--:R-:W-:-:S06]  /*00f0*/  IMAD.WIDE R4, R9, 0x4, R4 ;  /* 0x0000000409047825 */ /* 0x008fcc00078e0204 */
[----:B------:R-:W2:Y:S01]  /*0100*/  LDG.E R5, desc[UR4][R4.64] ;  /* 0x0000000404057981 */ /* 0x000ea2000c1e1900 */
[----:B----4-:R-:W-:-:S04]  /*0110*/  IMAD.WIDE R6, R9, 0x4, R6 ;  /* 0x0000000409067825 */ /* 0x010fc800078e0206 */
[----:B--2---:R-:W-:-:S05]  /*0120*/  FFMA R9, R2, UR6, R5 ;  /* 0x0000000602097c23 */ /* 0x004fca0008000005 */
[----:B------:R-:W-:Y:S01]  /*0130*/  STG.E desc[UR4][R6.64], R9 ;  /* 0x0000000906007986 */ /* 0x000fe2000c101904 */
[----:B------:R-:W-:Y:S05]  /*0140*/  EXIT ;  /* 0x000000000000794d */ /* 0x000fea0003800000 */
.L_x_0:
[----:B------:R-:W-:-:S00]  /*0150*/  BRA `(.L_x_0) ;  /* 0xfffffffc00fc7947 */ /* 0x000fc0000383ffff */
[----:B------:R-:W-:-:S00]  /*0160*/  NOP ;  /* 0x0000000000007918 */ /* 0x000fc00000000000 */
        /* <DEDUP_REMOVED lines=9> */
.L_x_1:


//--------------------- .nv.shared.reserved.0     --------------------------
	.section	.nv.shared.reserved.0,"aw",@nobits
	.weak		__nv_reservedSMEM_offset_0_alias
	.size		__nv_reservedSMEM_offset_0_alias, 0, 64
	.other		__nv_reservedSMEM_offset_0_alias,@"STO_CUDA_RESERVED_SHARED STV_DEFAULT"
__nv_reservedSMEM_offset_0_alias:
	.zero		0
	.zero		64


//--------------------- .nv.constant0._Z5saxpyPKfS0_Pffi --------------------------
	.section	.nv.constant0._Z5saxpyPKfS0_Pffi,"a",@progbits
	.sectionflags	@""
	.align	4
.nv.constant0._Z5saxpyPKfS0_Pffi:
	.zero		928


//--------------------- SYMBOLS --------------------------

	.type		.nv.reservedSmem.offset0,@object
	.size		.nv.reservedSmem.offset0,0x4
